//
// Generated by NVIDIA NVVM Compiler
//
// Compiler Build ID: CL-36424714
// Cuda compilation tools, release 13.0, V13.0.88
// Based on NVVM 20.0.0
//

.version 9.0
.target sm_100
.address_size 64

	// .globl	_Z7dkernelv
.extern .func  (.param .b32 func_retval0) vprintf
(
	.param .b64 vprintf_param_0,
	.param .b64 vprintf_param_1
)
;
.global .align 1 .b8 $str[21] = {72, 101, 108, 108, 111, 32, 119, 111, 114, 108, 100, 32, 111, 110, 32, 71, 80, 85, 32, 10};

.visible .entry _Z7dkernelv()
{
	.reg .b32 	%r<3>;
	.reg .b64 	%rd<3>;

	mov.u64 	%rd1, $str;
	cvta.global.u64 	%rd2, %rd1;
	{ // callseq 0, 0
	.param .b64 param0;
	st.param.b64 	[param0], %rd2;
	.param .b64 param1;
	st.param.b64 	[param1], 0;
	.param .b32 retval0;
	call.uni (retval0), 
	vprintf, 
	(
	param0, 
	param1
	);
	ld.param.b32 	%r1, [retval0];
	} // callseq 0
	ret;

}


// ===== COMPILED SASS (sm_100) =====

	.target	sm_100

	.elftype	@"ET_EXEC"


//--------------------- .note.nv.tkinfo           --------------------------
	.section	.note.nv.tkinfo,"",@"SHT_NOTE"
	.sectionflags	@"SHF_NOTE_NV_TKINFO"
	.tkinfo
        /*0018*/ 	.word	0x00000002
        /*0030*/ 	.string	""
        /*0030*/ 	.string	"ptxas"
        /*0030*/ 	.string	"Cuda compilation tools, release 13.0, V13.0.88"
        /*0030*/ 	.string	"Build cuda_13.0.r13.0/compiler.36424714_0"
        /*0030*/ 	.string	"-arch sm_100 -m 64 "



//--------------------- .note.nv.cuinfo           --------------------------
	.section	.note.nv.cuinfo,"",@"SHT_NOTE"
	.sectionflags	@"SHF_NOTE_NV_CUINFO"
        /*0018*/ 	.short	0x0002
        /*001a*/ 	.short	0x0064
        /*001c*/ 	.short	0x0082
	.zero		2


//--------------------- .nv.info                  --------------------------
	.section	.nv.info,"",@"SHT_CUDA_INFO"
	.align	4


	//----- nvinfo : EIATTR_REGCOUNT
	.align		4
        /*0000*/ 	.byte	0x04, 0x2f
        /*0002*/ 	.short	(.L_2 - .L_1)
	.align		4
.L_1:
        /*0004*/ 	.word	index@(_Z7dkernelv)
        /*0008*/ 	.word	0x00000018


	//----- nvinfo : EIATTR_FRAME_SIZE
	.align		4
.L_2:
        /*000c*/ 	.byte	0x04, 0x11
        /*000e*/ 	.short	(.L_4 - .L_3)
	.align		4
.L_3:
        /*0010*/ 	.word	index@(_Z7dkernelv)
        /*0014*/ 	.word	0x00000000


	//----- nvinfo : EIATTR_MIN_STACK_SIZE
	.align		4
.L_4:
        /*0018*/ 	.byte	0x04, 0x12
        /*001a*/ 	.short	(.L_6 - .L_5)
	.align		4
.L_5:
        /*001c*/ 	.word	index@(_Z7dkernelv)
        /*0020*/ 	.word	0x00000000
.L_6:


//--------------------- .nv.compat                --------------------------
	.section	.nv.compat,"",@"SHT_CUDA_COMPAT_INFO"
	.align	4
        /*0000*/ 	.byte	0x02, 0x09, 0x00, 0x00, 0x02, 0x02, 0x01, 0x00, 0x02, 0x05, 0x05, 0x00, 0x03, 0x07, 0x01, 0x01
        /*0010*/ 	.byte	0x02, 0x03, 0x00, 0x00, 0x02, 0x06, 0x01, 0x00, 0x04, 0x0b, 0x08, 0x00, 0x09, 0x00, 0x00, 0x00
        /*0020*/ 	.byte	0x00, 0x00, 0x00, 0x00


//--------------------- .nv.info._Z7dkernelv      --------------------------
	.section	.nv.info._Z7dkernelv,"",@"SHT_CUDA_INFO"
	.sectionflags	@""
	.align	4


	//----- nvinfo : EIATTR_CUDA_API_VERSION
	.align		4
        /*0000*/ 	.byte	0x04, 0x37
        /*0002*/ 	.short	(.L_8 - .L_7)
.L_7:
        /*0004*/ 	.word	0x00000082


	//----- nvinfo : EIATTR_SPARSE_MMA_MASK
	.align		4
.L_8:
        /*0008*/ 	.byte	0x03, 0x50
        /*000a*/ 	.short	0x0000


	//----- nvinfo : EIATTR_MAXREG_COUNT
	.align		4
        /*000c*/ 	.byte	0x03, 0x1b
        /*000e*/ 	.short	0x00ff


	//----- nvinfo : EIATTR_EXTERNS
	.align		4
        /*0010*/ 	.byte	0x04, 0x0f
        /*0012*/ 	.short	(.L_10 - .L_9)


	//   ....[0]....
	.align		4
.L_9:
        /*0014*/ 	.word	index@(vprintf)


	//----- nvinfo : EIATTR_MERCURY_ISA_VERSION
	.align		4
.L_10:
        /*0018*/ 	.byte	0x03, 0x5f
        /*001a*/ 	.short	0x0101


	//----- nvinfo : EIATTR_VRC_CTA_INIT_COUNT
	.align		4
        /*001c*/ 	.byte	0x02, 0x4a
	.zero		1
	.zero		1


	//----- nvinfo : EIATTR_SYSCALL_OFFSETS
	.align		4
        /*0020*/ 	.byte	0x04, 0x46
        /*0022*/ 	.short	(.L_12 - .L_11)


	//   ....[0]....
.L_11:
        /*0024*/ 	.word	0x00000080


	//----- nvinfo : EIATTR_EXIT_INSTR_OFFSETS
	.align		4
.L_12:
        /*0028*/ 	.byte	0x04, 0x1c
        /*002a*/ 	.short	(.L_14 - .L_13)


	//   ....[0]....
.L_13:
        /*002c*/ 	.word	0x00000090


	//----- nvinfo : EIATTR_SW_WAR
	.align		4
.L_14:
        /*0030*/ 	.byte	0x04, 0x36
        /*0032*/ 	.short	(.L_16 - .L_15)
.L_15:
        /*0034*/ 	.word	0x00000008
.L_16:


//--------------------- .nv.callgraph             --------------------------
	.section	.nv.callgraph,"",@"SHT_CUDA_CALLGRAPH"
	.align	4
	.sectionentsize	8
	.align		4
        /*0000*/ 	.word	0x00000000
	.align		4
        /*0004*/ 	.word	0xffffffff
	.align		4
        /*0008*/ 	.word	index@(_Z7dkernelv)
	.align		4
        /*000c*/ 	.word	index@(vprintf)
	.align		4
        /*0010*/ 	.word	0x00000000
	.align		4
        /*0014*/ 	.word	0xfffffffe
	.align		4
        /*0018*/ 	.word	0x00000000
	.align		4
        /*001c*/ 	.word	0xfffffffd
	.align		4
        /*0020*/ 	.word	0x00000000
	.align		4
        /*0024*/ 	.word	0xfffffffc


//--------------------- .nv.constant4             --------------------------
	.section	.nv.constant4,"a",@progbits
	.align	8
	.align		8
.nv.constant4:
        /*0000*/ 	.dword	vprintf
	.align		8
        /*0008*/ 	.dword	$str


//--------------------- .text._Z7dkernelv         --------------------------
	.section	.text._Z7dkernelv,"ax",@progbits
	.align	128
        .global         _Z7dkernelv
        .type           _Z7dkernelv,@function
        .size           _Z7dkernelv,(.L_x_2 - _Z7dkernelv)
        .other          _Z7dkernelv,@"STO_CUDA_ENTRY STV_DEFAULT"
_Z7dkernelv:
.text._Z7dkernelv:
[----:B------:R-:W0:Y:S01]  /*0000*/  LDC R1, c[0x0][0x37c] ;  /* 0x0000df00ff017b82 */ /* 0x000e220000000800 */
[----:B------:R-:W-:Y:S01]  /*0010*/  MOV R0, 0x0 ;  /* 0x0000000000007802 */ /* 0x000fe20000000f00 */
[----:B------:R-:W1:Y:S01]  /*0020*/  LDCU.64 UR4, c[0x4][0x8] ;  /* 0x01000100ff0477ac */ /* 0x000e620008000a00 */
[----:B------:R-:W-:-:S05]  /*0030*/  CS2R R6, SRZ ;  /* 0x0000000000067805 */ /* 0x000fca000001ff00 */
[----:B------:R2:W3:Y:S01]  /*0040*/  LDC.64 R2, c[0x4][R0] ;  /* 0x0100000000027b82 */ /* 0x0004e20000000a00 */
[----:B-1----:R-:W-:Y:S02]  /*0050*/  IMAD.U32 R4, RZ, RZ, UR4 ;  /* 0x00000004ff047e24 */ /* 0x002fe4000f8e00ff */
[----:B--2---:R-:W-:-:S07]  /*0060*/  IMAD.U32 R5, RZ, RZ, UR5 ;  /* 0x00000005ff057e24 */ /* 0x004fce000f8e00ff */
[----:B------:R-:W-:-:S07]  /*0070*/  LEPC R20, `(.L_x_0) ;  /* 0x000000001014794e */ /* 0x000fce0000000000 */
[----:B0--3--:R-:W-:Y:S05]  /*0080*/  CALL.ABS.NOINC R2 ;  /* 0x0000000002007343 */ /* 0x009fea0003c00000 */
.L_x_0:
[----:B------:R-:W-:Y:S05]  /*0090*/  EXIT ;  /* 0x000000000000794d */ /* 0x000fea0003800000 */
.L_x_1:
[----:B------:R-:W-:-:S00]  /*00a0*/  BRA `(.L_x_1) ;  /* 0xfffffffc00fc7947 */ /* 0x000fc0000383ffff */
[----:B------:R-:W-:-:S00]  /*00b0*/  NOP ;  /* 0x0000000000007918 */ /* 0x000fc00000000000 */
        /* <DEDUP_REMOVED lines=12> */
.L_x_2:


//--------------------- .nv.global.init           --------------------------
	.section	.nv.global.init,"aw",@progbits
.nv.global.init:
	.type		$str,@object
	.size		$str,(.L_0 - $str)
$str:
        /*0000*/ 	.byte	0x48, 0x65, 0x6c, 0x6c, 0x6f, 0x20, 0x77, 0x6f, 0x72, 0x6c, 0x64, 0x20, 0x6f, 0x6e, 0x20, 0x47
        /*0010*/ 	.byte	0x50, 0x55, 0x20, 0x0a, 0x00
.L_0:


//--------------------- .nv.shared.reserved.0     --------------------------
	.section	.nv.shared.reserved.0,"aw",@nobits
	.weak		__nv_reservedSMEM_offset_0_alias
	.size		__nv_reservedSMEM_offset_0_alias, 0, 64
	.other		__nv_reservedSMEM_offset_0_alias,@"STO_CUDA_RESERVED_SHARED STV_DEFAULT"
__nv_reservedSMEM_offset_0_alias:
	.zero		0
	.zero		64


//--------------------- .nv.constant0._Z7dkernelv --------------------------
	.section	.nv.constant0._Z7dkernelv,"a",@progbits
	.sectionflags	@""
	.align	4
.nv.constant0._Z7dkernelv:
	.zero		896


//--------------------- SYMBOLS --------------------------

	.type		.nv.reservedSmem.offset0,@object
	.size		.nv.reservedSmem.offset0,0x4
	.type		vprintf,@function
